//
// Generated by NVIDIA NVVM Compiler
//
// Compiler Build ID: CL-36424714
// Cuda compilation tools, release 13.0, V13.0.88
// Based on NVVM 20.0.0
//

.version 9.0
.target sm_100
.address_size 64

	// .globl	_Z17activemask_kernelv
.extern .func  (.param .b32 func_retval0) vprintf
(
	.param .b64 vprintf_param_0,
	.param .b64 vprintf_param_1
)
;
.global .align 1 .b8 $str[23] = {87, 97, 114, 112, 32, 97, 99, 116, 105, 118, 101, 109, 97, 115, 107, 58, 32, 37, 48, 56, 120, 10};
.global .align 1 .b8 $str$1[39] = {67, 85, 68, 65, 58, 32, 84, 104, 114, 101, 97, 100, 32, 37, 100, 44, 32, 65, 99, 116, 105, 118, 101, 32, 77, 97, 115, 107, 32, 61, 32, 48, 120, 37, 48, 56, 88, 10};
.global .align 1 .b8 $str$2[31] = {84, 104, 114, 101, 97, 100, 32, 37, 100, 58, 32, 65, 99, 116, 105, 118, 101, 32, 77, 97, 115, 107, 32, 61, 32, 48, 120, 37, 88, 10};

.visible .entry _Z17activemask_kernelv()
{
	.local .align 8 .b8 	__local_depot0[8];
	.reg .b64 	%SP;
	.reg .b64 	%SPL;
	.reg .pred 	%p<2>;
	.reg .b32 	%r<6>;
	.reg .b64 	%rd<5>;

	mov.u64 	%SPL, __local_depot0;
	cvta.local.u64 	%SP, %SPL;
	// begin inline asm
	activemask.b32 %r2;
	// end inline asm
	mov.u32 	%r3, %tid.x;
	setp.ne.s32 	%p1, %r3, 0;
	@%p1 bra 	$L__BB0_2;
	add.u64 	%rd1, %SP, 0;
	add.u64 	%rd2, %SPL, 0;
	st.local.u32 	[%rd2], %r2;
	mov.u64 	%rd3, $str;
	cvta.global.u64 	%rd4, %rd3;
	{ // callseq 0, 0
	.param .b64 param0;
	st.param.b64 	[param0], %rd4;
	.param .b64 param1;
	st.param.b64 	[param1], %rd1;
	.param .b32 retval0;
	call.uni (retval0), 
	vprintf, 
	(
	param0, 
	param1
	);
	ld.param.b32 	%r4, [retval0];
	} // callseq 0
$L__BB0_2:
	ret;

}
	// .globl	_Z15test_activemaskv
.visible .entry _Z15test_activemaskv()
{
	.local .align 8 .b8 	__local_depot1[8];
	.reg .b64 	%SP;
	.reg .b64 	%SPL;
	.reg .pred 	%p<2>;
	.reg .b32 	%r<5>;
	.reg .b64 	%rd<5>;

	mov.u64 	%SPL, __local_depot1;
	cvta.local.u64 	%SP, %SPL;
	mov.u32 	%r1, %tid.x;
	setp.eq.s32 	%p1, %r1, 0;
	@%p1 bra 	$L__BB1_2;
	add.u64 	%rd1, %SP, 0;
	add.u64 	%rd2, %SPL, 0;
	// begin inline asm
	activemask.b32 %r2;
	// end inline asm
	st.local.v2.u32 	[%rd2], {%r1, %r2};
	mov.u64 	%rd3, $str$1;
	cvta.global.u64 	%rd4, %rd3;
	{ // callseq 1, 0
	.param .b64 param0;
	st.param.b64 	[param0], %rd4;
	.param .b64 param1;
	st.param.b64 	[param1], %rd1;
	.param .b32 retval0;
	call.uni (retval0), 
	vprintf, 
	(
	param0, 
	param1
	);
	ld.param.b32 	%r3, [retval0];
	} // callseq 1
$L__BB1_2:
	ret;

}
	// .globl	_Z17test_dynamic_maskv
.visible .entry _Z17test_dynamic_maskv()
{
	.local .align 8 .b8 	__local_depot2[8];
	.reg .b64 	%SP;
	.reg .b64 	%SPL;
	.reg .pred 	%p<2>;
	.reg .b32 	%r<6>;
	.reg .b64 	%rd<5>;

	mov.u64 	%SPL, __local_depot2;
	cvta.local.u64 	%SP, %SPL;
	mov.u32 	%r1, %tid.x;
	and.b32  	%r2, %r1, 1;
	setp.eq.b32 	%p1, %r2, 1;
	@%p1 bra 	$L__BB2_2;
	add.u64 	%rd1, %SP, 0;
	add.u64 	%rd2, %SPL, 0;
	// begin inline asm
	activemask.b32 %r3;
	// end inline asm
	st.local.v2.u32 	[%rd2], {%r1, %r3};
	mov.u64 	%rd3, $str$2;
	cvta.global.u64 	%rd4, %rd3;
	{ // callseq 2, 0
	.param .b64 param0;
	st.param.b64 	[param0], %rd4;
	.param .b64 param1;
	st.param.b64 	[param1], %rd1;
	.param .b32 retval0;
	call.uni (retval0), 
	vprintf, 
	(
	param0, 
	param1
	);
	ld.param.b32 	%r4, [retval0];
	} // callseq 2
$L__BB2_2:
	ret;

}


// ===== COMPILED SASS (sm_100) =====

	.target	sm_100

	.elftype	@"ET_EXEC"


//--------------------- .note.nv.tkinfo           --------------------------
	.section	.note.nv.tkinfo,"",@"SHT_NOTE"
	.sectionflags	@"SHF_NOTE_NV_TKINFO"
	.tkinfo
        /*0018*/ 	.word	0x00000002
        /*0030*/ 	.string	""
        /*0030*/ 	.string	"ptxas"
        /*0030*/ 	.string	"Cuda compilation tools, release 13.0, V13.0.88"
        /*0030*/ 	.string	"Build cuda_13.0.r13.0/compiler.36424714_0"
        /*0030*/ 	.string	"-arch sm_100 -m 64 "



//--------------------- .note.nv.cuinfo           --------------------------
	.section	.note.nv.cuinfo,"",@"SHT_NOTE"
	.sectionflags	@"SHF_NOTE_NV_CUINFO"
        /*0018*/ 	.short	0x0002
        /*001a*/ 	.short	0x0064
        /*001c*/ 	.short	0x0082
	.zero		2


//--------------------- .nv.info                  --------------------------
	.section	.nv.info,"",@"SHT_CUDA_INFO"
	.align	4


	//----- nvinfo : EIATTR_REGCOUNT
	.align		4
        /*0000*/ 	.byte	0x04, 0x2f
        /*0002*/ 	.short	(.L_4 - .L_3)
	.align		4
.L_3:
        /*0004*/ 	.word	index@(_Z17activemask_kernelv)
        /*0008*/ 	.word	0x00000018


	//----- nvinfo : EIATTR_FRAME_SIZE
	.align		4
.L_4:
        /*000c*/ 	.byte	0x04, 0x11
        /*000e*/ 	.short	(.L_6 - .L_5)
	.align		4
.L_5:
        /*0010*/ 	.word	index@(_Z17activemask_kernelv)
        /*0014*/ 	.word	0x00000008


	//----- nvinfo : EIATTR_REGCOUNT
	.align		4
.L_6:
        /*0018*/ 	.byte	0x04, 0x2f
        /*001a*/ 	.short	(.L_8 - .L_7)
	.align		4
.L_7:
        /*001c*/ 	.word	index@(_Z15test_activemaskv)
        /*0020*/ 	.word	0x00000018


	//----- nvinfo : EIATTR_FRAME_SIZE
	.align		4
.L_8:
        /*0024*/ 	.byte	0x04, 0x11
        /*0026*/ 	.short	(.L_10 - .L_9)
	.align		4
.L_9:
        /*0028*/ 	.word	index@(_Z15test_activemaskv)
        /*002c*/ 	.word	0x00000008


	//----- nvinfo : EIATTR_REGCOUNT
	.align		4
.L_10:
        /*0030*/ 	.byte	0x04, 0x2f
        /*0032*/ 	.short	(.L_12 - .L_11)
	.align		4
.L_11:
        /*0034*/ 	.word	index@(_Z17test_dynamic_maskv)
        /*0038*/ 	.word	0x00000018


	//----- nvinfo : EIATTR_FRAME_SIZE
	.align		4
.L_12:
        /*003c*/ 	.byte	0x04, 0x11
        /*003e*/ 	.short	(.L_14 - .L_13)
	.align		4
.L_13:
        /*0040*/ 	.word	index@(_Z17test_dynamic_maskv)
        /*0044*/ 	.word	0x00000008


	//----- nvinfo : EIATTR_MIN_STACK_SIZE
	.align		4
.L_14:
        /*0048*/ 	.byte	0x04, 0x12
        /*004a*/ 	.short	(.L_16 - .L_15)
	.align		4
.L_15:
        /*004c*/ 	.word	index@(_Z17test_dynamic_maskv)
        /*0050*/ 	.word	0x00000008


	//----- nvinfo : EIATTR_MIN_STACK_SIZE
	.align		4
.L_16:
        /*0054*/ 	.byte	0x04, 0x12
        /*0056*/ 	.short	(.L_18 - .L_17)
	.align		4
.L_17:
        /*0058*/ 	.word	index@(_Z15test_activemaskv)
        /*005c*/ 	.word	0x00000008


	//----- nvinfo : EIATTR_MIN_STACK_SIZE
	.align		4
.L_18:
        /*0060*/ 	.byte	0x04, 0x12
        /*0062*/ 	.short	(.L_20 - .L_19)
	.align		4
.L_19:
        /*0064*/ 	.word	index@(_Z17activemask_kernelv)
        /*0068*/ 	.word	0x00000008
.L_20:


//--------------------- .nv.compat                --------------------------
	.section	.nv.compat,"",@"SHT_CUDA_COMPAT_INFO"
	.align	4
        /*0000*/ 	.byte	0x02, 0x09, 0x00, 0x00, 0x02, 0x02, 0x01, 0x00, 0x02, 0x05, 0x05, 0x00, 0x03, 0x07, 0x01, 0x01
        /*0010*/ 	.byte	0x02, 0x03, 0x00, 0x00, 0x02, 0x06, 0x01, 0x00, 0x04, 0x0b, 0x08, 0x00, 0x09, 0x00, 0x00, 0x00
        /*0020*/ 	.byte	0x00, 0x00, 0x00, 0x00


//--------------------- .nv.info._Z17test_dynamic_maskv --------------------------
	.section	.nv.info._Z17test_dynamic_maskv,"",@"SHT_CUDA_INFO"
	.sectionflags	@""
	.align	4


	//----- nvinfo : EIATTR_CUDA_API_VERSION
	.align		4
        /*0000*/ 	.byte	0x04, 0x37
        /*0002*/ 	.short	(.L_22 - .L_21)
.L_21:
        /*0004*/ 	.word	0x00000082


	//----- nvinfo : EIATTR_SPARSE_MMA_MASK
	.align		4
.L_22:
        /*0008*/ 	.byte	0x03, 0x50
        /*000a*/ 	.short	0x0000


	//----- nvinfo : EIATTR_MAXREG_COUNT
	.align		4
        /*000c*/ 	.byte	0x03, 0x1b
        /*000e*/ 	.short	0x00ff


	//----- nvinfo : EIATTR_EXTERNS
	.align		4
        /*0010*/ 	.byte	0x04, 0x0f
        /*0012*/ 	.short	(.L_24 - .L_23)


	//   ....[0]....
	.align		4
.L_23:
        /*0014*/ 	.word	index@(vprintf)


	//----- nvinfo : EIATTR_MERCURY_ISA_VERSION
	.align		4
.L_24:
        /*0018*/ 	.byte	0x03, 0x5f
        /*001a*/ 	.short	0x0101


	//----- nvinfo : EIATTR_VRC_CTA_INIT_COUNT
	.align		4
        /*001c*/ 	.byte	0x02, 0x4a
	.zero		1
	.zero		1


	//----- nvinfo : EIATTR_SYSCALL_OFFSETS
	.align		4
        /*0020*/ 	.byte	0x04, 0x46
        /*0022*/ 	.short	(.L_26 - .L_25)


	//   ....[0]....
.L_25:
        /*0024*/ 	.word	0x00000120


	//----- nvinfo : EIATTR_EXIT_INSTR_OFFSETS
	.align		4
.L_26:
        /*0028*/ 	.byte	0x04, 0x1c
        /*002a*/ 	.short	(.L_28 - .L_27)


	//   ....[0]....
.L_27:
        /*002c*/ 	.word	0x00000090


	//   ....[1]....
        /*0030*/ 	.word	0x00000130


	//----- nvinfo : EIATTR_CRS_STACK_SIZE
	.align		4
.L_28:
        /*0034*/ 	.byte	0x04, 0x1e
        /*0036*/ 	.short	(.L_30 - .L_29)
.L_29:
        /*0038*/ 	.word	0x00000000


	//----- nvinfo : EIATTR_SW_WAR
	.align		4
.L_30:
        /*003c*/ 	.byte	0x04, 0x36
        /*003e*/ 	.short	(.L_32 - .L_31)
.L_31:
        /*0040*/ 	.word	0x00000008
.L_32:


//--------------------- .nv.info._Z15test_activemaskv --------------------------
	.section	.nv.info._Z15test_activemaskv,"",@"SHT_CUDA_INFO"
	.sectionflags	@""
	.align	4


	//----- nvinfo : EIATTR_CUDA_API_VERSION
	.align		4
        /*0000*/ 	.byte	0x04, 0x37
        /*0002*/ 	.short	(.L_34 - .L_33)
.L_33:
        /*0004*/ 	.word	0x00000082


	//----- nvinfo : EIATTR_SPARSE_MMA_MASK
	.align		4
.L_34:
        /*0008*/ 	.byte	0x03, 0x50
        /*000a*/ 	.short	0x0000


	//----- nvinfo : EIATTR_MAXREG_COUNT
	.align		4
        /*000c*/ 	.byte	0x03, 0x1b
        /*000e*/ 	.short	0x00ff


	//----- nvinfo : EIATTR_EXTERNS
	.align		4
        /*0010*/ 	.byte	0x04, 0x0f
        /*0012*/ 	.short	(.L_36 - .L_35)


	//   ....[0]....
	.align		4
.L_35:
        /*0014*/ 	.word	index@(vprintf)


	//----- nvinfo : EIATTR_MERCURY_ISA_VERSION
	.align		4
.L_36:
        /*0018*/ 	.byte	0x03, 0x5f
        /*001a*/ 	.short	0x0101


	//----- nvinfo : EIATTR_VRC_CTA_INIT_COUNT
	.align		4
        /*001c*/ 	.byte	0x02, 0x4a
	.zero		1
	.zero		1


	//----- nvinfo : EIATTR_SYSCALL_OFFSETS
	.align		4
        /*0020*/ 	.byte	0x04, 0x46
        /*0022*/ 	.short	(.L_38 - .L_37)


	//   ....[0]....
.L_37:
        /*0024*/ 	.word	0x00000110


	//----- nvinfo : EIATTR_EXIT_INSTR_OFFSETS
	.align		4
.L_38:
        /*0028*/ 	.byte	0x04, 0x1c
        /*002a*/ 	.short	(.L_40 - .L_39)


	//   ....[0]....
.L_39:
        /*002c*/ 	.word	0x00000080


	//   ....[1]....
        /*0030*/ 	.word	0x00000120


	//----- nvinfo : EIATTR_CRS_STACK_SIZE
	.align		4
.L_40:
        /*0034*/ 	.byte	0x04, 0x1e
        /*0036*/ 	.short	(.L_42 - .L_41)
.L_41:
        /*0038*/ 	.word	0x00000000


	//----- nvinfo : EIATTR_SW_WAR
	.align		4
.L_42:
        /*003c*/ 	.byte	0x04, 0x36
        /*003e*/ 	.short	(.L_44 - .L_43)
.L_43:
        /*0040*/ 	.word	0x00000008
.L_44:


//--------------------- .nv.info._Z17activemask_kernelv --------------------------
	.section	.nv.info._Z17activemask_kernelv,"",@"SHT_CUDA_INFO"
	.sectionflags	@""
	.align	4


	//----- nvinfo : EIATTR_CUDA_API_VERSION
	.align		4
        /*0000*/ 	.byte	0x04, 0x37
        /*0002*/ 	.short	(.L_46 - .L_45)
.L_45:
        /*0004*/ 	.word	0x00000082


	//----- nvinfo : EIATTR_SPARSE_MMA_MASK
	.align		4
.L_46:
        /*0008*/ 	.byte	0x03, 0x50
        /*000a*/ 	.short	0x0000


	//----- nvinfo : EIATTR_MAXREG_COUNT
	.align		4
        /*000c*/ 	.byte	0x03, 0x1b
        /*000e*/ 	.short	0x00ff


	//----- nvinfo : EIATTR_EXTERNS
	.align		4
        /*0010*/ 	.byte	0x04, 0x0f
        /*0012*/ 	.short	(.L_48 - .L_47)


	//   ....[0]....
	.align		4
.L_47:
        /*0014*/ 	.word	index@(vprintf)


	//----- nvinfo : EIATTR_MERCURY_ISA_VERSION
	.align		4
.L_48:
        /*0018*/ 	.byte	0x03, 0x5f
        /*001a*/ 	.short	0x0101


	//----- nvinfo : EIATTR_VRC_CTA_INIT_COUNT
	.align		4
        /*001c*/ 	.byte	0x02, 0x4a
	.zero		1
	.zero		1


	//----- nvinfo : EIATTR_SYSCALL_OFFSETS
	.align		4
        /*0020*/ 	.byte	0x04, 0x46
        /*0022*/ 	.short	(.L_50 - .L_49)


	//   ....[0]....
.L_49:
        /*0024*/ 	.word	0x00000110


	//----- nvinfo : EIATTR_EXIT_INSTR_OFFSETS
	.align		4
.L_50:
        /*0028*/ 	.byte	0x04, 0x1c
        /*002a*/ 	.short	(.L_52 - .L_51)


	//   ....[0]....
.L_51:
        /*002c*/ 	.word	0x00000090


	//   ....[1]....
        /*0030*/ 	.word	0x00000120


	//----- nvinfo : EIATTR_CRS_STACK_SIZE
	.align		4
.L_52:
        /*0034*/ 	.byte	0x04, 0x1e
        /*0036*/ 	.short	(.L_54 - .L_53)
.L_53:
        /*0038*/ 	.word	0x00000000


	//----- nvinfo : EIATTR_SW_WAR
	.align		4
.L_54:
        /*003c*/ 	.byte	0x04, 0x36
        /*003e*/ 	.short	(.L_56 - .L_55)
.L_55:
        /*0040*/ 	.word	0x00000008
.L_56:


//--------------------- .nv.callgraph             --------------------------
	.section	.nv.callgraph,"",@"SHT_CUDA_CALLGRAPH"
	.align	4
	.sectionentsize	8
	.align		4
        /*0000*/ 	.word	0x00000000
	.align		4
        /*0004*/ 	.word	0xffffffff
	.align		4
        /*0008*/ 	.word	index@(_Z17test_dynamic_maskv)
	.align		4
        /*000c*/ 	.word	index@(vprintf)
	.align		4
        /*0010*/ 	.word	index@(_Z15test_activemaskv)
	.align		4
        /*0014*/ 	.word	index@(vprintf)
	.align		4
        /*0018*/ 	.word	index@(_Z17activemask_kernelv)
	.align		4
        /*001c*/ 	.word	index@(vprintf)
	.align		4
        /*0020*/ 	.word	0x00000000
	.align		4
        /*0024*/ 	.word	0xfffffffe
	.align		4
        /*0028*/ 	.word	0x00000000
	.align		4
        /*002c*/ 	.word	0xfffffffd
	.align		4
        /*0030*/ 	.word	0x00000000
	.align		4
        /*0034*/ 	.word	0xfffffffc


//--------------------- .nv.constant4             --------------------------
	.section	.nv.constant4,"a",@progbits
	.align	8
	.align		8
.nv.constant4:
        /*0000*/ 	.dword	vprintf
	.align		8
        /*0008*/ 	.dword	$str
	.align		8
        /*0010*/ 	.dword	$str$1
	.align		8
        /*0018*/ 	.dword	$str$2


//--------------------- .text._Z17test_dynamic_maskv --------------------------
	.section	.text._Z17test_dynamic_maskv,"ax",@progbits
	.align	128
        .global         _Z17test_dynamic_maskv
        .type           _Z17test_dynamic_maskv,@function
        .size           _Z17test_dynamic_maskv,(.L_x_6 - _Z17test_dynamic_maskv)
        .other          _Z17test_dynamic_maskv,@"STO_CUDA_ENTRY STV_DEFAULT"
_Z17test_dynamic_maskv:
.text._Z17test_dynamic_maskv:
[----:B------:R-:W0:Y:S01]  /*0000*/  LDC R1, c[0x0][0x37c] ;  /* 0x0000df00ff017b82 */ /* 0x000e220000000800 */
[----:B------:R-:W1:Y:S01]  /*0010*/  S2R R8, SR_TID.X ;  /* 0x0000000000087919 */ /* 0x000e620000002100 */
[----:B------:R-:W2:Y:S01]  /*0020*/  LDCU UR4, c[0x0][0x2f8] ;  /* 0x00005f00ff0477ac */ /* 0x000ea20008000800 */
[----:B0-----:R-:W-:Y:S01]  /*0030*/  VIADD R1, R1, 0xfffffff8 ;  /* 0xfffffff801017836 */ /* 0x001fe20000000000 */
[----:B------:R-:W0:Y:S04]  /*0040*/  LDCU UR5, c[0x0][0x2fc] ;  /* 0x00005f80ff0577ac */ /* 0x000e280008000800 */
[----:B--2---:R-:W-:-:S05]  /*0050*/  IADD3 R6, P1, PT, R1, UR4, RZ ;  /* 0x0000000401067c10 */ /* 0x004fca000ff3e0ff */
[----:B0-----:R-:W-:Y:S01]  /*0060*/  IMAD.X R7, RZ, RZ, UR5, P1 ;  /* 0x00000005ff077e24 */ /* 0x001fe200088e06ff */
[----:B-1----:R-:W-:-:S04]  /*0070*/  LOP3.LUT R0, R8, 0x1, RZ, 0xc0, !PT ;  /* 0x0000000108007812 */ /* 0x002fc800078ec0ff */
[----:B------:R-:W-:-:S13]  /*0080*/  ISETP.NE.U32.AND P0, PT, R0, 0x1, PT ;  /* 0x000000010000780c */ /* 0x000fda0003f05070 */
[----:B------:R-:W-:Y:S05]  /*0090*/  @!P0 EXIT ;  /* 0x000000000000894d */ /* 0x000fea0003800000 */
[----:B------:R-:W-:Y:S01]  /*00a0*/  VOTE.ANY R9, PT, PT ;  /* 0x0000000000097806 */ /* 0x000fe200038e0100 */
[----:B------:R-:W0:Y:S01]  /*00b0*/  LDCU.64 UR4, c[0x4][0x18] ;  /* 0x01000300ff0477ac */ /* 0x000e220008000a00 */
[----:B------:R-:W-:-:S03]  /*00c0*/  MOV R0, 0x0 ;  /* 0x0000000000007802 */ /* 0x000fc60000000f00 */
[----:B------:R1:W-:Y:S01]  /*00d0*/  STL.64 [R1], R8 ;  /* 0x0000000801007387 */ /* 0x0003e20000100a00 */
[----:B------:R1:W2:Y:S01]  /*00e0*/  LDC.64 R2, c[0x4][R0] ;  /* 0x0100000000027b82 */ /* 0x0002a20000000a00 */
[----:B0-----:R-:W-:Y:S02]  /*00f0*/  IMAD.U32 R4, RZ, RZ, UR4 ;  /* 0x00000004ff047e24 */ /* 0x001fe4000f8e00ff */
[----:B-1----:R-:W-:-:S07]  /*0100*/  IMAD.U32 R5, RZ, RZ, UR5 ;  /* 0x00000005ff057e24 */ /* 0x002fce000f8e00ff */
[----:B------:R-:W-:-:S07]  /*0110*/  LEPC R20, `(.L_x_0) ;  /* 0x000000001014794e */ /* 0x000fce0000000000 */
[----:B--2---:R-:W-:Y:S05]  /*0120*/  CALL.ABS.NOINC R2 ;  /* 0x0000000002007343 */ /* 0x004fea0003c00000 */
.L_x_0:
[----:B------:R-:W-:Y:S05]  /*0130*/  EXIT ;  /* 0x000000000000794d */ /* 0x000fea0003800000 */
.L_x_1:
[----:B------:R-:W-:-:S00]  /*0140*/  BRA `(.L_x_1) ;  /* 0xfffffffc00fc7947 */ /* 0x000fc0000383ffff */
[----:B------:R-:W-:-:S00]  /*0150*/  NOP ;  /* 0x0000000000007918 */ /* 0x000fc00000000000 */
        /* <DEDUP_REMOVED lines=10> */
.L_x_6:


//--------------------- .text._Z15test_activemaskv --------------------------
	.section	.text._Z15test_activemaskv,"ax",@progbits
	.align	128
        .global         _Z15test_activemaskv
        .type           _Z15test_activemaskv,@function
        .size           _Z15test_activemaskv,(.L_x_7 - _Z15test_activemaskv)
        .other          _Z15test_activemaskv,@"STO_CUDA_ENTRY STV_DEFAULT"
_Z15test_activemaskv:
.text._Z15test_activemaskv:
[----:B------:R-:W0:Y:S01]  /*0000*/  LDC R1, c[0x0][0x37c] ;  /* 0x0000df00ff017b82 */ /* 0x000e220000000800 */
[----:B------:R-:W1:Y:S01]  /*0010*/  S2R R8, SR_TID.X ;  /* 0x0000000000087919 */ /* 0x000e620000002100 */
[----:B------:R-:W2:Y:S01]  /*0020*/  LDCU UR4, c[0x0][0x2f8] ;  /* 0x00005f00ff0477ac */ /* 0x000ea20008000800 */
[----:B0-----:R-:W-:Y:S01]  /*0030*/  VIADD R1, R1, 0xfffffff8 ;  /* 0xfffffff801017836 */ /* 0x001fe20000000000 */
[----:B------:R-:W0:Y:S04]  /*0040*/  LDCU UR5, c[0x0][0x2fc] ;  /* 0x00005f80ff0577ac */ /* 0x000e280008000800 */
[----:B--2---:R-:W-:-:S05]  /*0050*/  IADD3 R6, P1, PT, R1, UR4, RZ ;  /* 0x0000000401067c10 */ /* 0x004fca000ff3e0ff */
[----:B0-----:R-:W-:Y:S01]  /*0060*/  IMAD.X R7, RZ, RZ, UR5, P1 ;  /* 0x00000005ff077e24 */ /* 0x001fe200088e06ff */
[----:B-1----:R-:W-:-:S13]  /*0070*/  ISETP.NE.AND P0, PT, R8, RZ, PT ;  /* 0x000000ff0800720c */ /* 0x002fda0003f05270 */
        /* <DEDUP_REMOVED lines=10> */
.L_x_2:
[----:B------:R-:W-:Y:S05]  /*0120*/  EXIT ;  /* 0x000000000000794d */ /* 0x000fea0003800000 */
.L_x_3:
        /* <DEDUP_REMOVED lines=13> */
.L_x_7:


//--------------------- .text._Z17activemask_kernelv --------------------------
	.section	.text._Z17activemask_kernelv,"ax",@progbits
	.align	128
        .global         _Z17activemask_kernelv
        .type           _Z17activemask_kernelv,@function
        .size           _Z17activemask_kernelv,(.L_x_8 - _Z17activemask_kernelv)
        .other          _Z17activemask_kernelv,@"STO_CUDA_ENTRY STV_DEFAULT"
_Z17activemask_kernelv:
.text._Z17activemask_kernelv:
[----:B------:R-:W0:Y:S01]  /*0000*/  LDC R1, c[0x0][0x37c] ;  /* 0x0000df00ff017b82 */ /* 0x000e220000000800 */
[----:B------:R-:W1:Y:S01]  /*0010*/  S2R R0, SR_TID.X ;  /* 0x0000000000007919 */ /* 0x000e620000002100 */
[----:B------:R-:W2:Y:S01]  /*0020*/  LDCU UR4, c[0x0][0x2f8] ;  /* 0x00005f00ff0477ac */ /* 0x000ea20008000800 */
[----:B0-----:R-:W-:Y:S01]  /*0030*/  VIADD R1, R1, 0xfffffff8 ;  /* 0xfffffff801017836 */ /* 0x001fe20000000000 */
[----:B------:R-:W0:Y:S04]  /*0040*/  LDCU UR5, c[0x0][0x2fc] ;  /* 0x00005f80ff0577ac */ /* 0x000e280008000800 */
[----:B--2---:R-:W-:-:S05]  /*0050*/  IADD3 R6, P1, PT, R1, UR4, RZ ;  /* 0x0000000401067c10 */ /* 0x004fca000ff3e0ff */
[----:B0-----:R-:W-:Y:S01]  /*0060*/  IMAD.X R7, RZ, RZ, UR5, P1 ;  /* 0x00000005ff077e24 */ /* 0x001fe200088e06ff */
[----:B-1----:R-:W-:Y:S02]  /*0070*/  ISETP.NE.AND P0, PT, R0, RZ, PT ;  /* 0x000000ff0000720c */ /* 0x002fe40003f05270 */
[----:B------:R-:W-:-:S11]  /*0080*/  VOTE.ANY R0, PT, PT ;  /* 0x0000000000007806 */ /* 0x000fd600038e0100 */
[----:B------:R-:W-:Y:S05]  /*0090*/  @P0 EXIT ;  /* 0x000000000000094d */ /* 0x000fea0003800000 */
[----:B------:R-:W-:Y:S01]  /*00a0*/  MOV R2, 0x0 ;  /* 0x0000000000027802 */ /* 0x000fe20000000f00 */
[----:B------:R0:W-:Y:S01]  /*00b0*/  STL [R1], R0 ;  /* 0x0000000001007387 */ /* 0x0001e20000100800 */
[----:B------:R-:W1:Y:S04]  /*00c0*/  LDCU.64 UR4, c[0x4][0x8] ;  /* 0x01000100ff0477ac */ /* 0x000e680008000a00 */
[----:B------:R-:W2:Y:S01]  /*00d0*/  LDC.64 R2, c[0x4][R2] ;  /* 0x0100000002027b82 */ /* 0x000ea20000000a00 */
[----:B-1----:R-:W-:Y:S02]  /*00e0*/  IMAD.U32 R4, RZ, RZ, UR4 ;  /* 0x00000004ff047e24 */ /* 0x002fe4000f8e00ff */
[----:B0-----:R-:W-:-:S07]  /*00f0*/  IMAD.U32 R5, RZ, RZ, UR5 ;  /* 0x00000005ff057e24 */ /* 0x001fce000f8e00ff */
[----:B------:R-:W-:-:S07]  /*0100*/  LEPC R20, `(.L_x_4) ;  /* 0x000000001014794e */ /* 0x000fce0000000000 */
[----:B--2---:R-:W-:Y:S05]  /*0110*/  CALL.ABS.NOINC R2 ;  /* 0x0000000002007343 */ /* 0x004fea0003c00000 */
.L_x_4:
[----:B------:R-:W-:Y:S05]  /*0120*/  EXIT ;  /* 0x000000000000794d */ /* 0x000fea0003800000 */
.L_x_5:
        /* <DEDUP_REMOVED lines=13> */
.L_x_8:


//--------------------- .nv.global.init           --------------------------
	.section	.nv.global.init,"aw",@progbits
.nv.global.init:
	.type		$str,@object
	.size		$str,($str$2 - $str)
$str:
        /*0000*/ 	.byte	0x57, 0x61, 0x72, 0x70, 0x20, 0x61, 0x63, 0x74, 0x69, 0x76, 0x65, 0x6d, 0x61, 0x73, 0x6b, 0x3a
        /*0010*/ 	.byte	0x20, 0x25, 0x30, 0x38, 0x78, 0x0a, 0x00
	.type		$str$2,@object
	.size		$str$2,($str$1 - $str$2)
$str$2:
        /*0017*/ 	.byte	0x54, 0x68, 0x72, 0x65, 0x61, 0x64, 0x20, 0x25, 0x64, 0x3a, 0x20, 0x41, 0x63, 0x74, 0x69, 0x76
        /*0027*/ 	.byte	0x65, 0x20, 0x4d, 0x61, 0x73, 0x6b, 0x20, 0x3d, 0x20, 0x30, 0x78, 0x25, 0x58, 0x0a, 0x00
	.type		$str$1,@object
	.size		$str$1,(.L_1 - $str$1)
$str$1:
        /*0036*/ 	.byte	0x43, 0x55, 0x44, 0x41, 0x3a, 0x20, 0x54, 0x68, 0x72, 0x65, 0x61, 0x64, 0x20, 0x25, 0x64, 0x2c
        /*0046*/ 	.byte	0x20, 0x41, 0x63, 0x74, 0x69, 0x76, 0x65, 0x20, 0x4d, 0x61, 0x73, 0x6b, 0x20, 0x3d, 0x20, 0x30
        /*0056*/ 	.byte	0x78, 0x25, 0x30, 0x38, 0x58, 0x0a, 0x00
.L_1:


//--------------------- .nv.shared.reserved.0     --------------------------
	.section	.nv.shared.reserved.0,"aw",@nobits
	.weak		__nv_reservedSMEM_offset_0_alias
	.size		__nv_reservedSMEM_offset_0_alias, 0, 64
	.other		__nv_reservedSMEM_offset_0_alias,@"STO_CUDA_RESERVED_SHARED STV_DEFAULT"
__nv_reservedSMEM_offset_0_alias:
	.zero		0
	.zero		64


//--------------------- .nv.constant0._Z17test_dynamic_maskv --------------------------
	.section	.nv.constant0._Z17test_dynamic_maskv,"a",@progbits
	.sectionflags	@""
	.align	4
.nv.constant0._Z17test_dynamic_maskv:
	.zero		896


//--------------------- .nv.constant0._Z15test_activemaskv --------------------------
	.section	.nv.constant0._Z15test_activemaskv,"a",@progbits
	.sectionflags	@""
	.align	4
.nv.constant0._Z15test_activemaskv:
	.zero		896


//--------------------- .nv.constant0._Z17activemask_kernelv --------------------------
	.section	.nv.constant0._Z17activemask_kernelv,"a",@progbits
	.sectionflags	@""
	.align	4
.nv.constant0._Z17activemask_kernelv:
	.zero		896


//--------------------- SYMBOLS --------------------------

	.type		.nv.reservedSmem.offset0,@object
	.size		.nv.reservedSmem.offset0,0x4
	.type		vprintf,@function
